//
// Generated by NVIDIA NVVM Compiler
//
// Compiler Build ID: CL-36424714
// Cuda compilation tools, release 13.0, V13.0.88
// Based on NVVM 20.0.0
//

.version 9.0
.target sm_100
.address_size 64

	// .globl	_Z4reluPfi

.visible .entry _Z4reluPfi(
	.param .u64 .ptr .align 1 _Z4reluPfi_param_0,
	.param .u32 _Z4reluPfi_param_1
)
{
	.reg .pred 	%p<2>;
	.reg .b32 	%r<6>;
	.reg .b32 	%f<3>;
	.reg .b64 	%rd<5>;

	ld.param.u64 	%rd1, [_Z4reluPfi_param_0];
	ld.param.u32 	%r2, [_Z4reluPfi_param_1];
	mov.u32 	%r3, %tid.x;
	mov.u32 	%r4, %ctaid.x;
	mov.u32 	%r5, %ntid.x;
	mad.lo.s32 	%r1, %r4, %r5, %r3;
	setp.ge.s32 	%p1, %r1, %r2;
	@%p1 bra 	$L__BB0_2;
	cvta.to.global.u64 	%rd2, %rd1;
	mul.wide.s32 	%rd3, %r1, 4;
	add.s64 	%rd4, %rd2, %rd3;
	ld.global.f32 	%f1, [%rd4];
	max.f32 	%f2, %f1, 0f00000000;
	st.global.f32 	[%rd4], %f2;
$L__BB0_2:
	ret;

}
	// .globl	_Z7addBiasPfS_i
.visible .entry _Z7addBiasPfS_i(
	.param .u64 .ptr .align 1 _Z7addBiasPfS_i_param_0,
	.param .u64 .ptr .align 1 _Z7addBiasPfS_i_param_1,
	.param .u32 _Z7addBiasPfS_i_param_2
)
{
	.reg .pred 	%p<2>;
	.reg .b32 	%r<6>;
	.reg .b32 	%f<4>;
	.reg .b64 	%rd<8>;

	ld.param.u64 	%rd1, [_Z7addBiasPfS_i_param_0];
	ld.param.u64 	%rd2, [_Z7addBiasPfS_i_param_1];
	ld.param.u32 	%r2, [_Z7addBiasPfS_i_param_2];
	mov.u32 	%r3, %tid.x;
	mov.u32 	%r4, %ctaid.x;
	mov.u32 	%r5, %ntid.x;
	mad.lo.s32 	%r1, %r4, %r5, %r3;
	setp.ge.s32 	%p1, %r1, %r2;
	@%p1 bra 	$L__BB1_2;
	cvta.to.global.u64 	%rd3, %rd2;
	cvta.to.global.u64 	%rd4, %rd1;
	mul.wide.s32 	%rd5, %r1, 4;
	add.s64 	%rd6, %rd3, %rd5;
	ld.global.f32 	%f1, [%rd6];
	add.s64 	%rd7, %rd4, %rd5;
	ld.global.f32 	%f2, [%rd7];
	add.f32 	%f3, %f1, %f2;
	st.global.f32 	[%rd7], %f3;
$L__BB1_2:
	ret;

}
	// .globl	_Z16compute_d_hiddenPfPKfS1_S1_i
.visible .entry _Z16compute_d_hiddenPfPKfS1_S1_i(
	.param .u64 .ptr .align 1 _Z16compute_d_hiddenPfPKfS1_S1_i_param_0,
	.param .u64 .ptr .align 1 _Z16compute_d_hiddenPfPKfS1_S1_i_param_1,
	.param .u64 .ptr .align 1 _Z16compute_d_hiddenPfPKfS1_S1_i_param_2,
	.param .u64 .ptr .align 1 _Z16compute_d_hiddenPfPKfS1_S1_i_param_3,
	.param .u32 _Z16compute_d_hiddenPfPKfS1_S1_i_param_4
)
{
	.reg .pred 	%p<3>;
	.reg .b32 	%r<3>;
	.reg .b32 	%f<34>;
	.reg .b64 	%rd<13>;

	ld.param.u64 	%rd1, [_Z16compute_d_hiddenPfPKfS1_S1_i_param_0];
	ld.param.u64 	%rd2, [_Z16compute_d_hiddenPfPKfS1_S1_i_param_1];
	ld.param.u64 	%rd3, [_Z16compute_d_hiddenPfPKfS1_S1_i_param_2];
	ld.param.u64 	%rd4, [_Z16compute_d_hiddenPfPKfS1_S1_i_param_3];
	ld.param.u32 	%r2, [_Z16compute_d_hiddenPfPKfS1_S1_i_param_4];
	mov.u32 	%r1, %tid.x;
	setp.ge.s32 	%p1, %r1, %r2;
	@%p1 bra 	$L__BB2_2;
	cvta.to.global.u64 	%rd5, %rd4;
	cvta.to.global.u64 	%rd6, %rd1;
	cvta.to.global.u64 	%rd7, %rd2;
	cvta.to.global.u64 	%rd8, %rd3;
	mul.wide.u32 	%rd9, %r1, 4;
	add.s64 	%rd10, %rd7, %rd9;
	ld.global.f32 	%f1, [%rd10];
	ld.global.f32 	%f2, [%rd8];
	fma.rn.f32 	%f3, %f1, %f2, 0f00000000;
	ld.global.f32 	%f4, [%rd10+512];
	ld.global.f32 	%f5, [%rd8+4];
	fma.rn.f32 	%f6, %f4, %f5, %f3;
	ld.global.f32 	%f7, [%rd10+1024];
	ld.global.f32 	%f8, [%rd8+8];
	fma.rn.f32 	%f9, %f7, %f8, %f6;
	ld.global.f32 	%f10, [%rd10+1536];
	ld.global.f32 	%f11, [%rd8+12];
	fma.rn.f32 	%f12, %f10, %f11, %f9;
	ld.global.f32 	%f13, [%rd10+2048];
	ld.global.f32 	%f14, [%rd8+16];
	fma.rn.f32 	%f15, %f13, %f14, %f12;
	ld.global.f32 	%f16, [%rd10+2560];
	ld.global.f32 	%f17, [%rd8+20];
	fma.rn.f32 	%f18, %f16, %f17, %f15;
	ld.global.f32 	%f19, [%rd10+3072];
	ld.global.f32 	%f20, [%rd8+24];
	fma.rn.f32 	%f21, %f19, %f20, %f18;
	ld.global.f32 	%f22, [%rd10+3584];
	ld.global.f32 	%f23, [%rd8+28];
	fma.rn.f32 	%f24, %f22, %f23, %f21;
	ld.global.f32 	%f25, [%rd10+4096];
	ld.global.f32 	%f26, [%rd8+32];
	fma.rn.f32 	%f27, %f25, %f26, %f24;
	ld.global.f32 	%f28, [%rd10+4608];
	ld.global.f32 	%f29, [%rd8+36];
	fma.rn.f32 	%f30, %f28, %f29, %f27;
	add.s64 	%rd11, %rd5, %rd9;
	ld.global.f32 	%f31, [%rd11];
	setp.gt.f32 	%p2, %f31, 0f00000000;
	selp.f32 	%f32, 0f3F800000, 0f00000000, %p2;
	mul.f32 	%f33, %f30, %f32;
	add.s64 	%rd12, %rd6, %rd9;
	st.global.f32 	[%rd12], %f33;
$L__BB2_2:
	ret;

}
	// .globl	_Z17update_weights_W2PfPKfS1_f
.visible .entry _Z17update_weights_W2PfPKfS1_f(
	.param .u64 .ptr .align 1 _Z17update_weights_W2PfPKfS1_f_param_0,
	.param .u64 .ptr .align 1 _Z17update_weights_W2PfPKfS1_f_param_1,
	.param .u64 .ptr .align 1 _Z17update_weights_W2PfPKfS1_f_param_2,
	.param .f32 _Z17update_weights_W2PfPKfS1_f_param_3
)
{
	.reg .pred 	%p<4>;
	.reg .b32 	%r<12>;
	.reg .b32 	%f<8>;
	.reg .b64 	%rd<13>;

	ld.param.u64 	%rd1, [_Z17update_weights_W2PfPKfS1_f_param_0];
	ld.param.u64 	%rd2, [_Z17update_weights_W2PfPKfS1_f_param_1];
	ld.param.u64 	%rd3, [_Z17update_weights_W2PfPKfS1_f_param_2];
	ld.param.f32 	%f1, [_Z17update_weights_W2PfPKfS1_f_param_3];
	mov.u32 	%r3, %ctaid.x;
	mov.u32 	%r4, %ntid.x;
	mov.u32 	%r5, %tid.x;
	mad.lo.s32 	%r1, %r3, %r4, %r5;
	mov.u32 	%r6, %ctaid.y;
	mov.u32 	%r7, %ntid.y;
	mov.u32 	%r8, %tid.y;
	mad.lo.s32 	%r9, %r6, %r7, %r8;
	setp.gt.s32 	%p1, %r1, 9;
	setp.gt.u32 	%p2, %r9, 127;
	or.pred  	%p3, %p1, %p2;
	@%p3 bra 	$L__BB3_2;
	cvta.to.global.u64 	%rd4, %rd2;
	cvta.to.global.u64 	%rd5, %rd3;
	cvta.to.global.u64 	%rd6, %rd1;
	shl.b32 	%r10, %r1, 7;
	add.s32 	%r11, %r10, %r9;
	mul.wide.s32 	%rd7, %r11, 4;
	add.s64 	%rd8, %rd6, %rd7;
	neg.f32 	%f2, %f1;
	mul.wide.s32 	%rd9, %r1, 4;
	add.s64 	%rd10, %rd4, %rd9;
	ld.global.f32 	%f3, [%rd10];
	mul.f32 	%f4, %f3, %f2;
	mul.wide.u32 	%rd11, %r9, 4;
	add.s64 	%rd12, %rd5, %rd11;
	ld.global.f32 	%f5, [%rd12];
	mul.f32 	%f6, %f4, %f5;
	atom.global.add.f32 	%f7, [%rd8], %f6;
$L__BB3_2:
	ret;

}
	// .globl	_Z17update_weights_W1PfPKfS1_f
.visible .entry _Z17update_weights_W1PfPKfS1_f(
	.param .u64 .ptr .align 1 _Z17update_weights_W1PfPKfS1_f_param_0,
	.param .u64 .ptr .align 1 _Z17update_weights_W1PfPKfS1_f_param_1,
	.param .u64 .ptr .align 1 _Z17update_weights_W1PfPKfS1_f_param_2,
	.param .f32 _Z17update_weights_W1PfPKfS1_f_param_3
)
{
	.reg .pred 	%p<4>;
	.reg .b32 	%r<11>;
	.reg .b32 	%f<8>;
	.reg .b64 	%rd<13>;

	ld.param.u64 	%rd1, [_Z17update_weights_W1PfPKfS1_f_param_0];
	ld.param.u64 	%rd2, [_Z17update_weights_W1PfPKfS1_f_param_1];
	ld.param.u64 	%rd3, [_Z17update_weights_W1PfPKfS1_f_param_2];
	ld.param.f32 	%f1, [_Z17update_weights_W1PfPKfS1_f_param_3];
	mov.u32 	%r3, %ctaid.x;
	mov.u32 	%r4, %ntid.x;
	mov.u32 	%r5, %tid.x;
	mad.lo.s32 	%r1, %r3, %r4, %r5;
	mov.u32 	%r6, %ctaid.y;
	mov.u32 	%r7, %ntid.y;
	mov.u32 	%r8, %tid.y;
	mad.lo.s32 	%r9, %r6, %r7, %r8;
	setp.gt.s32 	%p1, %r1, 127;
	setp.gt.u32 	%p2, %r9, 783;
	or.pred  	%p3, %p1, %p2;
	@%p3 bra 	$L__BB4_2;
	cvta.to.global.u64 	%rd4, %rd2;
	cvta.to.global.u64 	%rd5, %rd3;
	cvta.to.global.u64 	%rd6, %rd1;
	mad.lo.s32 	%r10, %r1, 784, %r9;
	mul.wide.s32 	%rd7, %r10, 4;
	add.s64 	%rd8, %rd6, %rd7;
	neg.f32 	%f2, %f1;
	mul.wide.s32 	%rd9, %r1, 4;
	add.s64 	%rd10, %rd4, %rd9;
	ld.global.f32 	%f3, [%rd10];
	mul.f32 	%f4, %f3, %f2;
	mul.wide.u32 	%rd11, %r9, 4;
	add.s64 	%rd12, %rd5, %rd11;
	ld.global.f32 	%f5, [%rd12];
	mul.f32 	%f6, %f4, %f5;
	atom.global.add.f32 	%f7, [%rd8], %f6;
$L__BB4_2:
	ret;

}
	// .globl	_Z12updateBiasesPfPKfif
.visible .entry _Z12updateBiasesPfPKfif(
	.param .u64 .ptr .align 1 _Z12updateBiasesPfPKfif_param_0,
	.param .u64 .ptr .align 1 _Z12updateBiasesPfPKfif_param_1,
	.param .u32 _Z12updateBiasesPfPKfif_param_2,
	.param .f32 _Z12updateBiasesPfPKfif_param_3
)
{
	.reg .pred 	%p<2>;
	.reg .b32 	%r<6>;
	.reg .b32 	%f<6>;
	.reg .b64 	%rd<8>;

	ld.param.u64 	%rd1, [_Z12updateBiasesPfPKfif_param_0];
	ld.param.u64 	%rd2, [_Z12updateBiasesPfPKfif_param_1];
	ld.param.u32 	%r2, [_Z12updateBiasesPfPKfif_param_2];
	ld.param.f32 	%f1, [_Z12updateBiasesPfPKfif_param_3];
	mov.u32 	%r3, %ctaid.x;
	mov.u32 	%r4, %ntid.x;
	mov.u32 	%r5, %tid.x;
	mad.lo.s32 	%r1, %r3, %r4, %r5;
	setp.ge.s32 	%p1, %r1, %r2;
	@%p1 bra 	$L__BB5_2;
	cvta.to.global.u64 	%rd3, %rd2;
	cvta.to.global.u64 	%rd4, %rd1;
	mul.wide.s32 	%rd5, %r1, 4;
	add.s64 	%rd6, %rd4, %rd5;
	neg.f32 	%f2, %f1;
	add.s64 	%rd7, %rd3, %rd5;
	ld.global.f32 	%f3, [%rd7];
	mul.f32 	%f4, %f3, %f2;
	atom.global.add.f32 	%f5, [%rd6], %f4;
$L__BB5_2:
	ret;

}


// ===== COMPILED SASS (sm_100) =====

	.target	sm_100

	.elftype	@"ET_EXEC"


//--------------------- .note.nv.tkinfo           --------------------------
	.section	.note.nv.tkinfo,"",@"SHT_NOTE"
	.sectionflags	@"SHF_NOTE_NV_TKINFO"
	.tkinfo
        /*0018*/ 	.word	0x00000002
        /*0030*/ 	.string	""
        /*0030*/ 	.string	"ptxas"
        /*0030*/ 	.string	"Cuda compilation tools, release 13.0, V13.0.88"
        /*0030*/ 	.string	"Build cuda_13.0.r13.0/compiler.36424714_0"
        /*0030*/ 	.string	"-arch sm_100 -m 64 "



//--------------------- .note.nv.cuinfo           --------------------------
	.section	.note.nv.cuinfo,"",@"SHT_NOTE"
	.sectionflags	@"SHF_NOTE_NV_CUINFO"
        /*0018*/ 	.short	0x0002
        /*001a*/ 	.short	0x0064
        /*001c*/ 	.short	0x0082
	.zero		2


//--------------------- .nv.info                  --------------------------
	.section	.nv.info,"",@"SHT_CUDA_INFO"
	.align	4


	//----- nvinfo : EIATTR_REGCOUNT
	.align		4
        /*0000*/ 	.byte	0x04, 0x2f
        /*0002*/ 	.short	(.L_1 - .L_0)
	.align		4
.L_0:
        /*0004*/ 	.word	index@(_Z4reluPfi)
        /*0008*/ 	.word	0x00000008


	//----- nvinfo : EIATTR_FRAME_SIZE
	.align		4
.L_1:
        /*000c*/ 	.byte	0x04, 0x11
        /*000e*/ 	.short	(.L_3 - .L_2)
	.align		4
.L_2:
        /*0010*/ 	.word	index@(_Z4reluPfi)
        /*0014*/ 	.word	0x00000000


	//----- nvinfo : EIATTR_REGCOUNT
	.align		4
.L_3:
        /*0018*/ 	.byte	0x04, 0x2f
        /*001a*/ 	.short	(.L_5 - .L_4)
	.align		4
.L_4:
        /*001c*/ 	.word	index@(_Z7addBiasPfS_i)
        /*0020*/ 	.word	0x0000000a


	//----- nvinfo : EIATTR_FRAME_SIZE
	.align		4
.L_5:
        /*0024*/ 	.byte	0x04, 0x11
        /*0026*/ 	.short	(.L_7 - .L_6)
	.align		4
.L_6:
        /*0028*/ 	.word	index@(_Z7addBiasPfS_i)
        /*002c*/ 	.word	0x00000000


	//----- nvinfo : EIATTR_REGCOUNT
	.align		4
.L_7:
        /*0030*/ 	.byte	0x04, 0x2f
        /*0032*/ 	.short	(.L_9 - .L_8)
	.align		4
.L_8:
        /*0034*/ 	.word	index@(_Z16compute_d_hiddenPfPKfS1_S1_i)
        /*0038*/ 	.word	0x00000020


	//----- nvinfo : EIATTR_FRAME_SIZE
	.align		4
.L_9:
        /*003c*/ 	.byte	0x04, 0x11
        /*003e*/ 	.short	(.L_11 - .L_10)
	.align		4
.L_10:
        /*0040*/ 	.word	index@(_Z16compute_d_hiddenPfPKfS1_S1_i)
        /*0044*/ 	.word	0x00000000


	//----- nvinfo : EIATTR_REGCOUNT
	.align		4
.L_11:
        /*0048*/ 	.byte	0x04, 0x2f
        /*004a*/ 	.short	(.L_13 - .L_12)
	.align		4
.L_12:
        /*004c*/ 	.word	index@(_Z17update_weights_W2PfPKfS1_f)
        /*0050*/ 	.word	0x0000000c


	//----- nvinfo : EIATTR_FRAME_SIZE
	.align		4
.L_13:
        /*0054*/ 	.byte	0x04, 0x11
        /*0056*/ 	.short	(.L_15 - .L_14)
	.align		4
.L_14:
        /*0058*/ 	.word	index@(_Z17update_weights_W2PfPKfS1_f)
        /*005c*/ 	.word	0x00000000


	//----- nvinfo : EIATTR_REGCOUNT
	.align		4
.L_15:
        /*0060*/ 	.byte	0x04, 0x2f
        /*0062*/ 	.short	(.L_17 - .L_16)
	.align		4
.L_16:
        /*0064*/ 	.word	index@(_Z17update_weights_W1PfPKfS1_f)
        /*0068*/ 	.word	0x0000000c


	//----- nvinfo : EIATTR_FRAME_SIZE
	.align		4
.L_17:
        /*006c*/ 	.byte	0x04, 0x11
        /*006e*/ 	.short	(.L_19 - .L_18)
	.align		4
.L_18:
        /*0070*/ 	.word	index@(_Z17update_weights_W1PfPKfS1_f)
        /*0074*/ 	.word	0x00000000


	//----- nvinfo : EIATTR_REGCOUNT
	.align		4
.L_19:
        /*0078*/ 	.byte	0x04, 0x2f
        /*007a*/ 	.short	(.L_21 - .L_20)
	.align		4
.L_20:
        /*007c*/ 	.word	index@(_Z12updateBiasesPfPKfif)
        /*0080*/ 	.word	0x0000000a


	//----- nvinfo : EIATTR_FRAME_SIZE
	.align		4
.L_21:
        /*0084*/ 	.byte	0x04, 0x11
        /*0086*/ 	.short	(.L_23 - .L_22)
	.align		4
.L_22:
        /*0088*/ 	.word	index@(_Z12updateBiasesPfPKfif)
        /*008c*/ 	.word	0x00000000


	//----- nvinfo : EIATTR_MIN_STACK_SIZE
	.align		4
.L_23:
        /*0090*/ 	.byte	0x04, 0x12
        /*0092*/ 	.short	(.L_25 - .L_24)
	.align		4
.L_24:
        /*0094*/ 	.word	index@(_Z12updateBiasesPfPKfif)
        /*0098*/ 	.word	0x00000000


	//----- nvinfo : EIATTR_MIN_STACK_SIZE
	.align		4
.L_25:
        /*009c*/ 	.byte	0x04, 0x12
        /*009e*/ 	.short	(.L_27 - .L_26)
	.align		4
.L_26:
        /*00a0*/ 	.word	index@(_Z17update_weights_W1PfPKfS1_f)
        /*00a4*/ 	.word	0x00000000


	//----- nvinfo : EIATTR_MIN_STACK_SIZE
	.align		4
.L_27:
        /*00a8*/ 	.byte	0x04, 0x12
        /*00aa*/ 	.short	(.L_29 - .L_28)
	.align		4
.L_28:
        /*00ac*/ 	.word	index@(_Z17update_weights_W2PfPKfS1_f)
        /*00b0*/ 	.word	0x00000000


	//----- nvinfo : EIATTR_MIN_STACK_SIZE
	.align		4
.L_29:
        /*00b4*/ 	.byte	0x04, 0x12
        /*00b6*/ 	.short	(.L_31 - .L_30)
	.align		4
.L_30:
        /*00b8*/ 	.word	index@(_Z16compute_d_hiddenPfPKfS1_S1_i)
        /*00bc*/ 	.word	0x00000000


	//----- nvinfo : EIATTR_MIN_STACK_SIZE
	.align		4
.L_31:
        /*00c0*/ 	.byte	0x04, 0x12
        /*00c2*/ 	.short	(.L_33 - .L_32)
	.align		4
.L_32:
        /*00c4*/ 	.word	index@(_Z7addBiasPfS_i)
        /*00c8*/ 	.word	0x00000000


	//----- nvinfo : EIATTR_MIN_STACK_SIZE
	.align		4
.L_33:
        /*00cc*/ 	.byte	0x04, 0x12
        /*00ce*/ 	.short	(.L_35 - .L_34)
	.align		4
.L_34:
        /*00d0*/ 	.word	index@(_Z4reluPfi)
        /*00d4*/ 	.word	0x00000000
.L_35:


//--------------------- .nv.compat                --------------------------
	.section	.nv.compat,"",@"SHT_CUDA_COMPAT_INFO"
	.align	4
        /*0000*/ 	.byte	0x02, 0x09, 0x00, 0x00, 0x02, 0x02, 0x01, 0x00, 0x02, 0x05, 0x05, 0x00, 0x03, 0x07, 0x01, 0x01
        /*0010*/ 	.byte	0x02, 0x03, 0x00, 0x00, 0x02, 0x06, 0x01, 0x00, 0x04, 0x0b, 0x08, 0x00, 0x09, 0x00, 0x00, 0x00
        /*0020*/ 	.byte	0x00, 0x00, 0x00, 0x00


//--------------------- .nv.info._Z12updateBiasesPfPKfif --------------------------
	.section	.nv.info._Z12updateBiasesPfPKfif,"",@"SHT_CUDA_INFO"
	.sectionflags	@""
	.align	4


	//----- nvinfo : EIATTR_CUDA_API_VERSION
	.align		4
        /*0000*/ 	.byte	0x04, 0x37
        /*0002*/ 	.short	(.L_37 - .L_36)
.L_36:
        /*0004*/ 	.word	0x00000082


	//----- nvinfo : EIATTR_KPARAM_INFO
	.align		4
.L_37:
        /*0008*/ 	.byte	0x04, 0x17
        /*000a*/ 	.short	(.L_39 - .L_38)
.L_38:
        /*000c*/ 	.word	0x00000000
        /*0010*/ 	.short	0x0003
        /*0012*/ 	.short	0x0014
        /*0014*/ 	.byte	0x00, 0xf0, 0x11, 0x00


	//----- nvinfo : EIATTR_KPARAM_INFO
	.align		4
.L_39:
        /*0018*/ 	.byte	0x04, 0x17
        /*001a*/ 	.short	(.L_41 - .L_40)
.L_40:
        /*001c*/ 	.word	0x00000000
        /*0020*/ 	.short	0x0002
        /*0022*/ 	.short	0x0010
        /*0024*/ 	.byte	0x00, 0xf0, 0x11, 0x00


	//----- nvinfo : EIATTR_KPARAM_INFO
	.align		4
.L_41:
        /*0028*/ 	.byte	0x04, 0x17
        /*002a*/ 	.short	(.L_43 - .L_42)
.L_42:
        /*002c*/ 	.word	0x00000000
        /*0030*/ 	.short	0x0001
        /*0032*/ 	.short	0x0008
        /*0034*/ 	.byte	0x00, 0xf5, 0x21, 0x00


	//----- nvinfo : EIATTR_KPARAM_INFO
	.align		4
.L_43:
        /*0038*/ 	.byte	0x04, 0x17
        /*003a*/ 	.short	(.L_45 - .L_44)
.L_44:
        /*003c*/ 	.word	0x00000000
        /*0040*/ 	.short	0x0000
        /*0042*/ 	.short	0x0000
        /*0044*/ 	.byte	0x00, 0xf5, 0x21, 0x00


	//----- nvinfo : EIATTR_SPARSE_MMA_MASK
	.align		4
.L_45:
        /*0048*/ 	.byte	0x03, 0x50
        /*004a*/ 	.short	0x0000


	//----- nvinfo : EIATTR_MAXREG_COUNT
	.align		4
        /*004c*/ 	.byte	0x03, 0x1b
        /*004e*/ 	.short	0x00ff


	//----- nvinfo : EIATTR_MERCURY_ISA_VERSION
	.align		4
        /*0050*/ 	.byte	0x03, 0x5f
        /*0052*/ 	.short	0x0101


	//----- nvinfo : EIATTR_VRC_CTA_INIT_COUNT
	.align		4
        /*0054*/ 	.byte	0x02, 0x4a
	.zero		1
	.zero		1


	//----- nvinfo : EIATTR_EXIT_INSTR_OFFSETS
	.align		4
        /*0058*/ 	.byte	0x04, 0x1c
        /*005a*/ 	.short	(.L_47 - .L_46)


	//   ....[0]....
.L_46:
        /*005c*/ 	.word	0x00000070


	//   ....[1]....
        /*0060*/ 	.word	0x00000110


	//----- nvinfo : EIATTR_CBANK_PARAM_SIZE
	.align		4
.L_47:
        /*0064*/ 	.byte	0x03, 0x19
        /*0066*/ 	.short	0x0018


	//----- nvinfo : EIATTR_PARAM_CBANK
	.align		4
        /*0068*/ 	.byte	0x04, 0x0a
        /*006a*/ 	.short	(.L_49 - .L_48)
	.align		4
.L_48:
        /*006c*/ 	.word	index@(.nv.constant0._Z12updateBiasesPfPKfif)
        /*0070*/ 	.short	0x0380
        /*0072*/ 	.short	0x0018


	//----- nvinfo : EIATTR_SW_WAR
	.align		4
.L_49:
        /*0074*/ 	.byte	0x04, 0x36
        /*0076*/ 	.short	(.L_51 - .L_50)
.L_50:
        /*0078*/ 	.word	0x00000008
.L_51:


//--------------------- .nv.info._Z17update_weights_W1PfPKfS1_f --------------------------
	.section	.nv.info._Z17update_weights_W1PfPKfS1_f,"",@"SHT_CUDA_INFO"
	.sectionflags	@""
	.align	4


	//----- nvinfo : EIATTR_CUDA_API_VERSION
	.align		4
        /*0000*/ 	.byte	0x04, 0x37
        /*0002*/ 	.short	(.L_53 - .L_52)
.L_52:
        /*0004*/ 	.word	0x00000082


	//----- nvinfo : EIATTR_KPARAM_INFO
	.align		4
.L_53:
        /*0008*/ 	.byte	0x04, 0x17
        /*000a*/ 	.short	(.L_55 - .L_54)
.L_54:
        /*000c*/ 	.word	0x00000000
        /*0010*/ 	.short	0x0003
        /*0012*/ 	.short	0x0018
        /*0014*/ 	.byte	0x00, 0xf0, 0x11, 0x00


	//----- nvinfo : EIATTR_KPARAM_INFO
	.align		4
.L_55:
        /*0018*/ 	.byte	0x04, 0x17
        /*001a*/ 	.short	(.L_57 - .L_56)
.L_56:
        /*001c*/ 	.word	0x00000000
        /*0020*/ 	.short	0x0002
        /*0022*/ 	.short	0x0010
        /*0024*/ 	.byte	0x00, 0xf5, 0x21, 0x00


	//----- nvinfo : EIATTR_KPARAM_INFO
	.align		4
.L_57:
        /*0028*/ 	.byte	0x04, 0x17
        /*002a*/ 	.short	(.L_59 - .L_58)
.L_58:
        /*002c*/ 	.word	0x00000000
        /*0030*/ 	.short	0x0001
        /*0032*/ 	.short	0x0008
        /*0034*/ 	.byte	0x00, 0xf5, 0x21, 0x00


	//----- nvinfo : EIATTR_KPARAM_INFO
	.align		4
.L_59:
        /*0038*/ 	.byte	0x04, 0x17
        /*003a*/ 	.short	(.L_61 - .L_60)
.L_60:
        /*003c*/ 	.word	0x00000000
        /*0040*/ 	.short	0x0000
        /*0042*/ 	.short	0x0000
        /*0044*/ 	.byte	0x00, 0xf5, 0x21, 0x00


	//----- nvinfo : EIATTR_SPARSE_MMA_MASK
	.align		4
.L_61:
        /*0048*/ 	.byte	0x03, 0x50
        /*004a*/ 	.short	0x0000


	//----- nvinfo : EIATTR_MAXREG_COUNT
	.align		4
        /*004c*/ 	.byte	0x03, 0x1b
        /*004e*/ 	.short	0x00ff


	//----- nvinfo : EIATTR_MERCURY_ISA_VERSION
	.align		4
        /*0050*/ 	.byte	0x03, 0x5f
        /*0052*/ 	.short	0x0101


	//----- nvinfo : EIATTR_VRC_CTA_INIT_COUNT
	.align		4
        /*0054*/ 	.byte	0x02, 0x4a
	.zero		1
	.zero		1


	//----- nvinfo : EIATTR_EXIT_INSTR_OFFSETS
	.align		4
        /*0058*/ 	.byte	0x04, 0x1c
        /*005a*/ 	.short	(.L_63 - .L_62)


	//   ....[0]....
.L_62:
        /*005c*/ 	.word	0x000000b0


	//   ....[1]....
        /*0060*/ 	.word	0x000001a0


	//----- nvinfo : EIATTR_CBANK_PARAM_SIZE
	.align		4
.L_63:
        /*0064*/ 	.byte	0x03, 0x19
        /*0066*/ 	.short	0x001c


	//----- nvinfo : EIATTR_PARAM_CBANK
	.align		4
        /*0068*/ 	.byte	0x04, 0x0a
        /*006a*/ 	.short	(.L_65 - .L_64)
	.align		4
.L_64:
        /*006c*/ 	.word	index@(.nv.constant0._Z17update_weights_W1PfPKfS1_f)
        /*0070*/ 	.short	0x0380
        /*0072*/ 	.short	0x001c


	//----- nvinfo : EIATTR_SW_WAR
	.align		4
.L_65:
        /*0074*/ 	.byte	0x04, 0x36
        /*0076*/ 	.short	(.L_67 - .L_66)
.L_66:
        /*0078*/ 	.word	0x00000008
.L_67:


//--------------------- .nv.info._Z17update_weights_W2PfPKfS1_f --------------------------
	.section	.nv.info._Z17update_weights_W2PfPKfS1_f,"",@"SHT_CUDA_INFO"
	.sectionflags	@""
	.align	4


	//----- nvinfo : EIATTR_CUDA_API_VERSION
	.align		4
        /*0000*/ 	.byte	0x04, 0x37
        /*0002*/ 	.short	(.L_69 - .L_68)
.L_68:
        /*0004*/ 	.word	0x00000082


	//----- nvinfo : EIATTR_KPARAM_INFO
	.align		4
.L_69:
        /*0008*/ 	.byte	0x04, 0x17
        /*000a*/ 	.short	(.L_71 - .L_70)
.L_70:
        /*000c*/ 	.word	0x00000000
        /*0010*/ 	.short	0x0003
        /*0012*/ 	.short	0x0018
        /*0014*/ 	.byte	0x00, 0xf0, 0x11, 0x00


	//----- nvinfo : EIATTR_KPARAM_INFO
	.align		4
.L_71:
        /*0018*/ 	.byte	0x04, 0x17
        /*001a*/ 	.short	(.L_73 - .L_72)
.L_72:
        /*001c*/ 	.word	0x00000000
        /*0020*/ 	.short	0x0002
        /*0022*/ 	.short	0x0010
        /*0024*/ 	.byte	0x00, 0xf5, 0x21, 0x00


	//----- nvinfo : EIATTR_KPARAM_INFO
	.align		4
.L_73:
        /*0028*/ 	.byte	0x04, 0x17
        /*002a*/ 	.short	(.L_75 - .L_74)
.L_74:
        /*002c*/ 	.word	0x00000000
        /*0030*/ 	.short	0x0001
        /*0032*/ 	.short	0x0008
        /*0034*/ 	.byte	0x00, 0xf5, 0x21, 0x00


	//----- nvinfo : EIATTR_KPARAM_INFO
	.align		4
.L_75:
        /*0038*/ 	.byte	0x04, 0x17
        /*003a*/ 	.short	(.L_77 - .L_76)
.L_76:
        /*003c*/ 	.word	0x00000000
        /*0040*/ 	.short	0x0000
        /*0042*/ 	.short	0x0000
        /*0044*/ 	.byte	0x00, 0xf5, 0x21, 0x00


	//----- nvinfo : EIATTR_SPARSE_MMA_MASK
	.align		4
.L_77:
        /*0048*/ 	.byte	0x03, 0x50
        /*004a*/ 	.short	0x0000


	//----- nvinfo : EIATTR_MAXREG_COUNT
	.align		4
        /*004c*/ 	.byte	0x03, 0x1b
        /*004e*/ 	.short	0x00ff


	//----- nvinfo : EIATTR_MERCURY_ISA_VERSION
	.align		4
        /*0050*/ 	.byte	0x03, 0x5f
        /*0052*/ 	.short	0x0101


	//----- nvinfo : EIATTR_VRC_CTA_INIT_COUNT
	.align		4
        /*0054*/ 	.byte	0x02, 0x4a
	.zero		1
	.zero		1


	//----- nvinfo : EIATTR_EXIT_INSTR_OFFSETS
	.align		4
        /*0058*/ 	.byte	0x04, 0x1c
        /*005a*/ 	.short	(.L_79 - .L_78)


	//   ....[0]....
.L_78:
        /*005c*/ 	.word	0x000000b0


	//   ....[1]....
        /*0060*/ 	.word	0x000001a0


	//----- nvinfo : EIATTR_CBANK_PARAM_SIZE
	.align		4
.L_79:
        /*0064*/ 	.byte	0x03, 0x19
        /*0066*/ 	.short	0x001c


	//----- nvinfo : EIATTR_PARAM_CBANK
	.align		4
        /*0068*/ 	.byte	0x04, 0x0a
        /*006a*/ 	.short	(.L_81 - .L_80)
	.align		4
.L_80:
        /*006c*/ 	.word	index@(.nv.constant0._Z17update_weights_W2PfPKfS1_f)
        /*0070*/ 	.short	0x0380
        /*0072*/ 	.short	0x001c


	//----- nvinfo : EIATTR_SW_WAR
	.align		4
.L_81:
        /*0074*/ 	.byte	0x04, 0x36
        /*0076*/ 	.short	(.L_83 - .L_82)
.L_82:
        /*0078*/ 	.word	0x00000008
.L_83:


//--------------------- .nv.info._Z16compute_d_hiddenPfPKfS1_S1_i --------------------------
	.section	.nv.info._Z16compute_d_hiddenPfPKfS1_S1_i,"",@"SHT_CUDA_INFO"
	.sectionflags	@""
	.align	4


	//----- nvinfo : EIATTR_CUDA_API_VERSION
	.align		4
        /*0000*/ 	.byte	0x04, 0x37
        /*0002*/ 	.short	(.L_85 - .L_84)
.L_84:
        /*0004*/ 	.word	0x00000082


	//----- nvinfo : EIATTR_KPARAM_INFO
	.align		4
.L_85:
        /*0008*/ 	.byte	0x04, 0x17
        /*000a*/ 	.short	(.L_87 - .L_86)
.L_86:
        /*000c*/ 	.word	0x00000000
        /*0010*/ 	.short	0x0004
        /*0012*/ 	.short	0x0020
        /*0014*/ 	.byte	0x00, 0xf0, 0x11, 0x00


	//----- nvinfo : EIATTR_KPARAM_INFO
	.align		4
.L_87:
        /*0018*/ 	.byte	0x04, 0x17
        /*001a*/ 	.short	(.L_89 - .L_88)
.L_88:
        /*001c*/ 	.word	0x00000000
        /*0020*/ 	.short	0x0003
        /*0022*/ 	.short	0x0018
        /*0024*/ 	.byte	0x00, 0xf5, 0x21, 0x00


	//----- nvinfo : EIATTR_KPARAM_INFO
	.align		4
.L_89:
        /*0028*/ 	.byte	0x04, 0x17
        /*002a*/ 	.short	(.L_91 - .L_90)
.L_90:
        /*002c*/ 	.word	0x00000000
        /*0030*/ 	.short	0x0002
        /*0032*/ 	.short	0x0010
        /*0034*/ 	.byte	0x00, 0xf5, 0x21, 0x00


	//----- nvinfo : EIATTR_KPARAM_INFO
	.align		4
.L_91:
        /*0038*/ 	.byte	0x04, 0x17
        /*003a*/ 	.short	(.L_93 - .L_92)
.L_92:
        /*003c*/ 	.word	0x00000000
        /*0040*/ 	.short	0x0001
        /*0042*/ 	.short	0x0008
        /*0044*/ 	.byte	0x00, 0xf5, 0x21, 0x00


	//----- nvinfo : EIATTR_KPARAM_INFO
	.align		4
.L_93:
        /*0048*/ 	.byte	0x04, 0x17
        /*004a*/ 	.short	(.L_95 - .L_94)
.L_94:
        /*004c*/ 	.word	0x00000000
        /*0050*/ 	.short	0x0000
        /*0052*/ 	.short	0x0000
        /*0054*/ 	.byte	0x00, 0xf5, 0x21, 0x00


	//----- nvinfo : EIATTR_SPARSE_MMA_MASK
	.align		4
.L_95:
        /*0058*/ 	.byte	0x03, 0x50
        /*005a*/ 	.short	0x0000


	//----- nvinfo : EIATTR_MAXREG_COUNT
	.align		4
        /*005c*/ 	.byte	0x03, 0x1b
        /*005e*/ 	.short	0x00ff


	//----- nvinfo : EIATTR_MERCURY_ISA_VERSION
	.align		4
        /*0060*/ 	.byte	0x03, 0x5f
        /*0062*/ 	.short	0x0101


	//----- nvinfo : EIATTR_VRC_CTA_INIT_COUNT
	.align		4
        /*0064*/ 	.byte	0x02, 0x4a
	.zero		1
	.zero		1


	//----- nvinfo : EIATTR_EXIT_INSTR_OFFSETS
	.align		4
        /*0068*/ 	.byte	0x04, 0x1c
        /*006a*/ 	.short	(.L_97 - .L_96)


	//   ....[0]....
.L_96:
        /*006c*/ 	.word	0x00000040


	//   ....[1]....
        /*0070*/ 	.word	0x000002f0


	//----- nvinfo : EIATTR_CBANK_PARAM_SIZE
	.align		4
.L_97:
        /*0074*/ 	.byte	0x03, 0x19
        /*0076*/ 	.short	0x0024


	//----- nvinfo : EIATTR_PARAM_CBANK
	.align		4
        /*0078*/ 	.byte	0x04, 0x0a
        /*007a*/ 	.short	(.L_99 - .L_98)
	.align		4
.L_98:
        /*007c*/ 	.word	index@(.nv.constant0._Z16compute_d_hiddenPfPKfS1_S1_i)
        /*0080*/ 	.short	0x0380
        /*0082*/ 	.short	0x0024


	//----- nvinfo : EIATTR_SW_WAR
	.align		4
.L_99:
        /*0084*/ 	.byte	0x04, 0x36
        /*0086*/ 	.short	(.L_101 - .L_100)
.L_100:
        /*0088*/ 	.word	0x00000008
.L_101:


//--------------------- .nv.info._Z7addBiasPfS_i  --------------------------
	.section	.nv.info._Z7addBiasPfS_i,"",@"SHT_CUDA_INFO"
	.sectionflags	@""
	.align	4


	//----- nvinfo : EIATTR_CUDA_API_VERSION
	.align		4
        /*0000*/ 	.byte	0x04, 0x37
        /*0002*/ 	.short	(.L_103 - .L_102)
.L_102:
        /*0004*/ 	.word	0x00000082


	//----- nvinfo : EIATTR_KPARAM_INFO
	.align		4
.L_103:
        /*0008*/ 	.byte	0x04, 0x17
        /*000a*/ 	.short	(.L_105 - .L_104)
.L_104:
        /*000c*/ 	.word	0x00000000
        /*0010*/ 	.short	0x0002
        /*0012*/ 	.short	0x0010
        /*0014*/ 	.byte	0x00, 0xf0, 0x11, 0x00


	//----- nvinfo : EIATTR_KPARAM_INFO
	.align		4
.L_105:
        /*0018*/ 	.byte	0x04, 0x17
        /*001a*/ 	.short	(.L_107 - .L_106)
.L_106:
        /*001c*/ 	.word	0x00000000
        /*0020*/ 	.short	0x0001
        /*0022*/ 	.short	0x0008
        /*0024*/ 	.byte	0x00, 0xf5, 0x21, 0x00


	//----- nvinfo : EIATTR_KPARAM_INFO
	.align		4
.L_107:
        /*0028*/ 	.byte	0x04, 0x17
        /*002a*/ 	.short	(.L_109 - .L_108)
.L_108:
        /*002c*/ 	.word	0x00000000
        /*0030*/ 	.short	0x0000
        /*0032*/ 	.short	0x0000
        /*0034*/ 	.byte	0x00, 0xf5, 0x21, 0x00


	//----- nvinfo : EIATTR_SPARSE_MMA_MASK
	.align		4
.L_109:
        /*0038*/ 	.byte	0x03, 0x50
        /*003a*/ 	.short	0x0000


	//----- nvinfo : EIATTR_MAXREG_COUNT
	.align		4
        /*003c*/ 	.byte	0x03, 0x1b
        /*003e*/ 	.short	0x00ff


	//----- nvinfo : EIATTR_MERCURY_ISA_VERSION
	.align		4
        /*0040*/ 	.byte	0x03, 0x5f
        /*0042*/ 	.short	0x0101


	//----- nvinfo : EIATTR_VRC_CTA_INIT_COUNT
	.align		4
        /*0044*/ 	.byte	0x02, 0x4a
	.zero		1
	.zero		1


	//----- nvinfo : EIATTR_EXIT_INSTR_OFFSETS
	.align		4
        /*0048*/ 	.byte	0x04, 0x1c
        /*004a*/ 	.short	(.L_111 - .L_110)


	//   ....[0]....
.L_110:
        /*004c*/ 	.word	0x00000070


	//   ....[1]....
        /*0050*/ 	.word	0x00000110


	//----- nvinfo : EIATTR_CBANK_PARAM_SIZE
	.align		4
.L_111:
        /*0054*/ 	.byte	0x03, 0x19
        /*0056*/ 	.short	0x0014


	//----- nvinfo : EIATTR_PARAM_CBANK
	.align		4
        /*0058*/ 	.byte	0x04, 0x0a
        /*005a*/ 	.short	(.L_113 - .L_112)
	.align		4
.L_112:
        /*005c*/ 	.word	index@(.nv.constant0._Z7addBiasPfS_i)
        /*0060*/ 	.short	0x0380
        /*0062*/ 	.short	0x0014


	//----- nvinfo : EIATTR_SW_WAR
	.align		4
.L_113:
        /*0064*/ 	.byte	0x04, 0x36
        /*0066*/ 	.short	(.L_115 - .L_114)
.L_114:
        /*0068*/ 	.word	0x00000008
.L_115:


//--------------------- .nv.info._Z4reluPfi       --------------------------
	.section	.nv.info._Z4reluPfi,"",@"SHT_CUDA_INFO"
	.sectionflags	@""
	.align	4


	//----- nvinfo : EIATTR_CUDA_API_VERSION
	.align		4
        /*0000*/ 	.byte	0x04, 0x37
        /*0002*/ 	.short	(.L_117 - .L_116)
.L_116:
        /*0004*/ 	.word	0x00000082


	//----- nvinfo : EIATTR_KPARAM_INFO
	.align		4
.L_117:
        /*0008*/ 	.byte	0x04, 0x17
        /*000a*/ 	.short	(.L_119 - .L_118)
.L_118:
        /*000c*/ 	.word	0x00000000
        /*0010*/ 	.short	0x0001
        /*0012*/ 	.short	0x0008
        /*0014*/ 	.byte	0x00, 0xf0, 0x11, 0x00


	//----- nvinfo : EIATTR_KPARAM_INFO
	.align		4
.L_119:
        /*0018*/ 	.byte	0x04, 0x17
        /*001a*/ 	.short	(.L_121 - .L_120)
.L_120:
        /*001c*/ 	.word	0x00000000
        /*0020*/ 	.short	0x0000
        /*0022*/ 	.short	0x0000
        /*0024*/ 	.byte	0x00, 0xf5, 0x21, 0x00


	//----- nvinfo : EIATTR_SPARSE_MMA_MASK
	.align		4
.L_121:
        /*0028*/ 	.byte	0x03, 0x50
        /*002a*/ 	.short	0x0000


	//----- nvinfo : EIATTR_MAXREG_COUNT
	.align		4
        /*002c*/ 	.byte	0x03, 0x1b
        /*002e*/ 	.short	0x00ff


	//----- nvinfo : EIATTR_MERCURY_ISA_VERSION
	.align		4
        /*0030*/ 	.byte	0x03, 0x5f
        /*0032*/ 	.short	0x0101


	//----- nvinfo : EIATTR_VRC_CTA_INIT_COUNT
	.align		4
        /*0034*/ 	.byte	0x02, 0x4a
	.zero		1
	.zero		1


	//----- nvinfo : EIATTR_EXIT_INSTR_OFFSETS
	.align		4
        /*0038*/ 	.byte	0x04, 0x1c
        /*003a*/ 	.short	(.L_123 - .L_122)


	//   ....[0]....
.L_122:
        /*003c*/ 	.word	0x00000070


	//   ....[1]....
        /*0040*/ 	.word	0x000000e0


	//----- nvinfo : EIATTR_CBANK_PARAM_SIZE
	.align		4
.L_123:
        /*0044*/ 	.byte	0x03, 0x19
        /*0046*/ 	.short	0x000c


	//----- nvinfo : EIATTR_PARAM_CBANK
	.align		4
        /*0048*/ 	.byte	0x04, 0x0a
        /*004a*/ 	.short	(.L_125 - .L_124)
	.align		4
.L_124:
        /*004c*/ 	.word	index@(.nv.constant0._Z4reluPfi)
        /*0050*/ 	.short	0x0380
        /*0052*/ 	.short	0x000c


	//----- nvinfo : EIATTR_SW_WAR
	.align		4
.L_125:
        /*0054*/ 	.byte	0x04, 0x36
        /*0056*/ 	.short	(.L_127 - .L_126)
.L_126:
        /*0058*/ 	.word	0x00000008
.L_127:


//--------------------- .nv.callgraph             --------------------------
	.section	.nv.callgraph,"",@"SHT_CUDA_CALLGRAPH"
	.align	4
	.sectionentsize	8
	.align		4
        /*0000*/ 	.word	0x00000000
	.align		4
        /*0004*/ 	.word	0xffffffff
	.align		4
        /*0008*/ 	.word	0x00000000
	.align		4
        /*000c*/ 	.word	0xfffffffe
	.align		4
        /*0010*/ 	.word	0x00000000
	.align		4
        /*0014*/ 	.word	0xfffffffd
	.align		4
        /*0018*/ 	.word	0x00000000
	.align		4
        /*001c*/ 	.word	0xfffffffc


//--------------------- .text._Z12updateBiasesPfPKfif --------------------------
	.section	.text._Z12updateBiasesPfPKfif,"ax",@progbits
	.align	128
        .global         _Z12updateBiasesPfPKfif
        .type           _Z12updateBiasesPfPKfif,@function
        .size           _Z12updateBiasesPfPKfif,(.L_x_6 - _Z12updateBiasesPfPKfif)
        .other          _Z12updateBiasesPfPKfif,@"STO_CUDA_ENTRY STV_DEFAULT"
_Z12updateBiasesPfPKfif:
.text._Z12updateBiasesPfPKfif:
[----:B------:R-:W-:Y:S01]  /*0000*/  LDC R1, c[0x0][0x37c] ;  /* 0x0000df00ff017b82 */ /* 0x000fe20000000800 */
[----:B------:R-:W0:Y:S07]  /*0010*/  S2R R0, SR_TID.X ;  /* 0x0000000000007919 */ /* 0x000e2e0000002100 */
[----:B------:R-:W0:Y:S01]  /*0020*/  S2UR UR4, SR_CTAID.X ;  /* 0x00000000000479c3 */ /* 0x000e220000002500 */
[----:B------:R-:W1:Y:S07]  /*0030*/  LDCU UR5, c[0x0][0x390] ;  /* 0x00007200ff0577ac */ /* 0x000e6e0008000800 */
[----:B------:R-:W0:Y:S02]  /*0040*/  LDC R7, c[0x0][0x360] ;  /* 0x0000d800ff077b82 */ /* 0x000e240000000800 */
[----:B0-----:R-:W-:-:S05]  /*0050*/  IMAD R7, R7, UR4, R0 ;  /* 0x0000000407077c24 */ /* 0x001fca000f8e0200 */
[----:B-1----:R-:W-:-:S13]  /*0060*/  ISETP.GE.AND P0, PT, R7, UR5, PT ;  /* 0x0000000507007c0c */ /* 0x002fda000bf06270 */
[----:B------:R-:W-:Y:S05]  /*0070*/  @P0 EXIT ;  /* 0x000000000000094d */ /* 0x000fea0003800000 */
[----:B------:R-:W0:Y:S01]  /*0080*/  LDC.64 R4, c[0x0][0x388] ;  /* 0x0000e200ff047b82 */ /* 0x000e220000000a00 */
[----:B------:R-:W1:Y:S01]  /*0090*/  LDCU.64 UR4, c[0x0][0x358] ;  /* 0x00006b00ff0477ac */ /* 0x000e620008000a00 */
[----:B------:R-:W2:Y:S06]  /*00a0*/  LDCU UR6, c[0x0][0x394] ;  /* 0x00007280ff0677ac */ /* 0x000eac0008000800 */
[----:B------:R-:W3:Y:S01]  /*00b0*/  LDC.64 R2, c[0x0][0x380] ;  /* 0x0000e000ff027b82 */ /* 0x000ee20000000a00 */
[----:B0-----:R-:W-:-:S06]  /*00c0*/  IMAD.WIDE R4, R7, 0x4, R4 ;  /* 0x0000000407047825 */ /* 0x001fcc00078e0204 */
[----:B-1----:R-:W2:Y:S01]  /*00d0*/  LDG.E R4, desc[UR4][R4.64] ;  /* 0x0000000404047981 */ /* 0x002ea2000c1e1900 */
[----:B---3--:R-:W-:-:S04]  /*00e0*/  IMAD.WIDE R2, R7, 0x4, R2 ;  /* 0x0000000407027825 */ /* 0x008fc800078e0202 */
[----:B--2---:R-:W-:-:S05]  /*00f0*/  FMUL R7, R4, -UR6 ;  /* 0x8000000604077c20 */ /* 0x004fca0008400000 */
[----:B------:R-:W-:Y:S01]  /*0100*/  REDG.E.ADD.F32.FTZ.RN.STRONG.GPU desc[UR4][R2.64], R7 ;  /* 0x00000007020079a6 */ /* 0x000fe2000c12f304 */
[----:B------:R-:W-:Y:S05]  /*0110*/  EXIT ;  /* 0x000000000000794d */ /* 0x000fea0003800000 */
.L_x_0:
[----:B------:R-:W-:-:S00]  /*0120*/  BRA `(.L_x_0) ;  /* 0xfffffffc00fc7947 */ /* 0x000fc0000383ffff */
[----:B------:R-:W-:-:S00]  /*0130*/  NOP ;  /* 0x0000000000007918 */ /* 0x000fc00000000000 */
        /* <DEDUP_REMOVED lines=12> */
.L_x_6:


//--------------------- .text._Z17update_weights_W1PfPKfS1_f --------------------------
	.section	.text._Z17update_weights_W1PfPKfS1_f,"ax",@progbits
	.align	128
        .global         _Z17update_weights_W1PfPKfS1_f
        .type           _Z17update_weights_W1PfPKfS1_f,@function
        .size           _Z17update_weights_W1PfPKfS1_f,(.L_x_7 - _Z17update_weights_W1PfPKfS1_f)
        .other          _Z17update_weights_W1PfPKfS1_f,@"STO_CUDA_ENTRY STV_DEFAULT"
_Z17update_weights_W1PfPKfS1_f:
.text._Z17update_weights_W1PfPKfS1_f:
[----:B------:R-:W-:Y:S01]  /*0000*/  LDC R1, c[0x0][0x37c] ;  /* 0x0000df00ff017b82 */ /* 0x000fe20000000800 */
[----:B------:R-:W0:Y:S07]  /*0010*/  S2R R3, SR_TID.Y ;  /* 0x0000000000037919 */ /* 0x000e2e0000002200 */
[----:B------:R-:W1:Y:S01]  /*0020*/  LDC R9, c[0x0][0x360] ;  /* 0x0000d800ff097b82 */ /* 0x000e620000000800 */
[----:B------:R-:W1:Y:S07]  /*0030*/  S2R R2, SR_TID.X ;  /* 0x0000000000027919 */ /* 0x000e6e0000002100 */
[----:B------:R-:W0:Y:S08]  /*0040*/  S2UR UR5, SR_CTAID.Y ;  /* 0x00000000000579c3 */ /* 0x000e300000002600 */
[----:B------:R-:W0:Y:S08]  /*0050*/  LDC R0, c[0x0][0x364] ;  /* 0x0000d900ff007b82 */ /* 0x000e300000000800 */
[----:B------:R-:W1:Y:S01]  /*0060*/  S2UR UR4, SR_CTAID.X ;  /* 0x00000000000479c3 */ /* 0x000e620000002500 */
[----:B0-----:R-:W-:-:S05]  /*0070*/  IMAD R0, R0, UR5, R3 ;  /* 0x0000000500007c24 */ /* 0x001fca000f8e0203 */
[----:B------:R-:W-:Y:S01]  /*0080*/  ISETP.GT.U32.AND P0, PT, R0, 0x30f, PT ;  /* 0x0000030f0000780c */ /* 0x000fe20003f04070 */
[----:B-1----:R-:W-:-:S05]  /*0090*/  IMAD R9, R9, UR4, R2 ;  /* 0x0000000409097c24 */ /* 0x002fca000f8e0202 */
[----:B------:R-:W-:-:S13]  /*00a0*/  ISETP.GT.OR P0, PT, R9, 0x7f, P0 ;  /* 0x0000007f0900780c */ /* 0x000fda0000704670 */
[----:B------:R-:W-:Y:S05]  /*00b0*/  @P0 EXIT ;  /* 0x000000000000094d */ /* 0x000fea0003800000 */
[----:B------:R-:W0:Y:S01]  /*00c0*/  LDC.64 R4, c[0x0][0x388] ;  /* 0x0000e200ff047b82 */ /* 0x000e220000000a00 */
[----:B------:R-:W1:Y:S01]  /*00d0*/  LDCU.64 UR4, c[0x0][0x358] ;  /* 0x00006b00ff0477ac */ /* 0x000e620008000a00 */
[----:B------:R-:W2:Y:S06]  /*00e0*/  LDCU UR6, c[0x0][0x398] ;  /* 0x00007300ff0677ac */ /* 0x000eac0008000800 */
[----:B------:R-:W3:Y:S08]  /*00f0*/  LDC.64 R6, c[0x0][0x390] ;  /* 0x0000e400ff067b82 */ /* 0x000ef00000000a00 */
[----:B------:R-:W4:Y:S01]  /*0100*/  LDC.64 R2, c[0x0][0x380] ;  /* 0x0000e000ff027b82 */ /* 0x000f220000000a00 */
[----:B0-----:R-:W-:-:S06]  /*0110*/  IMAD.WIDE R4, R9, 0x4, R4 ;  /* 0x0000000409047825 */ /* 0x001fcc00078e0204 */
[----:B-1----:R-:W2:Y:S01]  /*0120*/  LDG.E R4, desc[UR4][R4.64] ;  /* 0x0000000404047981 */ /* 0x002ea2000c1e1900 */
[----:B---3--:R-:W-:-:S06]  /*0130*/  IMAD.WIDE.U32 R6, R0, 0x4, R6 ;  /* 0x0000000400067825 */ /* 0x008fcc00078e0006 */
[----:B------:R-:W3:Y:S01]  /*0140*/  LDG.E R7, desc[UR4][R6.64] ;  /* 0x0000000406077981 */ /* 0x000ee2000c1e1900 */
[----:B------:R-:W-:-:S04]  /*0150*/  IMAD R9, R9, 0x310, R0 ;  /* 0x0000031009097824 */ /* 0x000fc800078e0200 */
[----:B----4-:R-:W-:-:S04]  /*0160*/  IMAD.WIDE R2, R9, 0x4, R2 ;  /* 0x0000000409027825 */ /* 0x010fc800078e0202 */
[----:B--2---:R-:W-:-:S04]  /*0170*/  FMUL R0, R4, -UR6 ;  /* 0x8000000604007c20 */ /* 0x004fc80008400000 */
[----:B---3--:R-:W-:-:S05]  /*0180*/  FMUL R9, R0, R7 ;  /* 0x0000000700097220 */ /* 0x008fca0000400000 */
[----:B------:R-:W-:Y:S01]  /*0190*/  REDG.E.ADD.F32.FTZ.RN.STRONG.GPU desc[UR4][R2.64], R9 ;  /* 0x00000009020079a6 */ /* 0x000fe2000c12f304 */
[----:B------:R-:W-:Y:S05]  /*01a0*/  EXIT ;  /* 0x000000000000794d */ /* 0x000fea0003800000 */
.L_x_1:
        /* <DEDUP_REMOVED lines=13> */
.L_x_7:


//--------------------- .text._Z17update_weights_W2PfPKfS1_f --------------------------
	.section	.text._Z17update_weights_W2PfPKfS1_f,"ax",@progbits
	.align	128
        .global         _Z17update_weights_W2PfPKfS1_f
        .type           _Z17update_weights_W2PfPKfS1_f,@function
        .size           _Z17update_weights_W2PfPKfS1_f,(.L_x_8 - _Z17update_weights_W2PfPKfS1_f)
        .other          _Z17update_weights_W2PfPKfS1_f,@"STO_CUDA_ENTRY STV_DEFAULT"
_Z17update_weights_W2PfPKfS1_f:
.text._Z17update_weights_W2PfPKfS1_f:
        /* <DEDUP_REMOVED lines=21> */
[----:B------:R-:W-:-:S05]  /*0150*/  LEA R9, R9, R0, 0x7 ;  /* 0x0000000009097211 */ /* 0x000fca00078e38ff */
[----:B----4-:R-:W-:-:S04]  /*0160*/  IMAD.WIDE R2, R9, 0x4, R2 ;  /* 0x0000000409027825 */ /* 0x010fc800078e0202 */
[----:B--2---:R-:W-:-:S04]  /*0170*/  FMUL R0, R4, -UR6 ;  /* 0x8000000604007c20 */ /* 0x004fc80008400000 */
[----:B---3--:R-:W-:-:S05]  /*0180*/  FMUL R9, R0, R7 ;  /* 0x0000000700097220 */ /* 0x008fca0000400000 */
[----:B------:R-:W-:Y:S01]  /*0190*/  REDG.E.ADD.F32.FTZ.RN.STRONG.GPU desc[UR4][R2.64], R9 ;  /* 0x00000009020079a6 */ /* 0x000fe2000c12f304 */
[----:B------:R-:W-:Y:S05]  /*01a0*/  EXIT ;  /* 0x000000000000794d */ /* 0x000fea0003800000 */
.L_x_2:
        /* <DEDUP_REMOVED lines=13> */
.L_x_8:


//--------------------- .text._Z16compute_d_hiddenPfPKfS1_S1_i --------------------------
	.section	.text._Z16compute_d_hiddenPfPKfS1_S1_i,"ax",@progbits
	.align	128
        .global         _Z16compute_d_hiddenPfPKfS1_S1_i
        .type           _Z16compute_d_hiddenPfPKfS1_S1_i,@function
        .size           _Z16compute_d_hiddenPfPKfS1_S1_i,(.L_x_9 - _Z16compute_d_hiddenPfPKfS1_S1_i)
        .other          _Z16compute_d_hiddenPfPKfS1_S1_i,@"STO_CUDA_ENTRY STV_DEFAULT"
_Z16compute_d_hiddenPfPKfS1_S1_i:
.text._Z16compute_d_hiddenPfPKfS1_S1_i:
[----:B------:R-:W-:Y:S01]  /*0000*/  LDC R1, c[0x0][0x37c] ;  /* 0x0000df00ff017b82 */ /* 0x000fe20000000800 */
[----:B------:R-:W0:Y:S01]  /*0010*/  S2R R9, SR_TID.X ;  /* 0x0000000000097919 */ /* 0x000e220000002100 */
[----:B------:R-:W0:Y:S02]  /*0020*/  LDCU UR4, c[0x0][0x3a0] ;  /* 0x00007400ff0477ac */ /* 0x000e240008000800 */
[----:B0-----:R-:W-:-:S13]  /*0030*/  ISETP.GE.AND P0, PT, R9, UR4, PT ;  /* 0x0000000409007c0c */ /* 0x001fda000bf06270 */
[----:B------:R-:W-:Y:S05]  /*0040*/  @P0 EXIT ;  /* 0x000000000000094d */ /* 0x000fea0003800000 */
[----:B------:R-:W0:Y:S01]  /*0050*/  LDC.64 R4, c[0x0][0x388] ;  /* 0x0000e200ff047b82 */ /* 0x000e220000000a00 */
[----:B------:R-:W1:Y:S07]  /*0060*/  LDCU.64 UR4, c[0x0][0x358] ;  /* 0x00006b00ff0477ac */ /* 0x000e6e0008000a00 */
[----:B------:R-:W2:Y:S08]  /*0070*/  LDC.64 R2, c[0x0][0x390] ;  /* 0x0000e400ff027b82 */ /* 0x000eb00000000a00 */
[----:B------:R-:W3:Y:S01]  /*0080*/  LDC.64 R6, c[0x0][0x398] ;  /* 0x0000e600ff067b82 */ /* 0x000ee20000000a00 */
[----:B0-----:R-:W-:-:S05]  /*0090*/  IMAD.WIDE.U32 R4, R9, 0x4, R4 ;  /* 0x0000000409047825 */ /* 0x001fca00078e0004 */
[----:B-1----:R-:W4:Y:S04]  /*00a0*/  LDG.E R0, desc[UR4][R4.64] ;  /* 0x0000000404007981 */ /* 0x002f28000c1e1900 */
[----:B--2---:R-:W4:Y:S04]  /*00b0*/  LDG.E R27, desc[UR4][R2.64] ;  /* 0x00000004021b7981 */ /* 0x004f28000c1e1900 */
[----:B------:R-:W2:Y:S04]  /*00c0*/  LDG.E R25, desc[UR4][R2.64+0x4] ;  /* 0x0000040402197981 */ /* 0x000ea8000c1e1900 */
[----:B------:R-:W2:Y:S04]  /*00d0*/  LDG.E R22, desc[UR4][R4.64+0x200] ;  /* 0x0002000404167981 */ /* 0x000ea8000c1e1900 */
[----:B------:R-:W5:Y:S04]  /*00e0*/  LDG.E R23, desc[UR4][R2.64+0x8] ;  /* 0x0000080402177981 */ /* 0x000f68000c1e1900 */
        /* <DEDUP_REMOVED lines=8> */
[----:B------:R-:W5:Y:S01]  /*0170*/  LDG.E R12, desc[UR4][R4.64+0xc00] ;  /* 0x000c0004040c7981 */ /* 0x000f62000c1e1900 */
[----:B---3--:R-:W-:-:S03]  /*0180*/  IMAD.WIDE.U32 R6, R9, 0x4, R6 ;  /* 0x0000000409067825 */ /* 0x008fc600078e0006 */
[----:B------:R-:W3:Y:S04]  /*0190*/  LDG.E R11, desc[UR4][R2.64+0x1c] ;  /* 0x00001c04020b7981 */ /* 0x000ee8000c1e1900 */
[----:B------:R-:W3:Y:S04]  /*01a0*/  LDG.E R10, desc[UR4][R4.64+0xe00] ;  /* 0x000e0004040a7981 */ /* 0x000ee8000c1e1900 */
[----:B------:R-:W3:Y:S04]  /*01b0*/  LDG.E R19, desc[UR4][R2.64+0x20] ;  /* 0x0000200402137981 */ /* 0x000ee8000c1e1900 */
[----:B------:R-:W3:Y:S04]  /*01c0*/  LDG.E R16, desc[UR4][R4.64+0x1000] ;  /* 0x0010000404107981 */ /* 0x000ee8000c1e1900 */
[----:B------:R-:W3:Y:S04]  /*01d0*/  LDG.E R6, desc[UR4][R6.64] ;  /* 0x0000000406067981 */ /* 0x000ee8000c1e1900 */
[----:B------:R-:W3:Y:S04]  /*01e0*/  LDG.E R24, desc[UR4][R4.64+0x1200] ;  /* 0x0012000404187981 */ /* 0x000ee8000c1e1900 */
[----:B------:R-:W3:Y:S01]  /*01f0*/  LDG.E R29, desc[UR4][R2.64+0x24] ;  /* 0x00002404021d7981 */ /* 0x000ee2000c1e1900 */
[----:B----4-:R-:W-:-:S04]  /*0200*/  FFMA R27, R0, R27, RZ ;  /* 0x0000001b001b7223 */ /* 0x010fc800000000ff */
[----:B--2---:R-:W-:-:S04]  /*0210*/  FFMA R25, R22, R25, R27 ;  /* 0x0000001916197223 */ /* 0x004fc8000000001b */
[----:B-----5:R-:W-:-:S04]  /*0220*/  FFMA R23, R20, R23, R25 ;  /* 0x0000001714177223 */ /* 0x020fc80000000019 */
[----:B------:R-:W-:Y:S02]  /*0230*/  FFMA R18, R18, R21, R23 ;  /* 0x0000001512127223 */ /* 0x000fe40000000017 */
[----:B------:R-:W0:Y:S02]  /*0240*/  LDC.64 R20, c[0x0][0x380] ;  /* 0x0000e000ff147b82 */ /* 0x000e240000000a00 */
[----:B------:R-:W-:-:S04]  /*0250*/  FFMA R17, R17, R8, R18 ;  /* 0x0000000811117223 */ /* 0x000fc80000000012 */
[----:B------:R-:W-:-:S04]  /*0260*/  FFMA R15, R14, R15, R17 ;  /* 0x0000000f0e0f7223 */ /* 0x000fc80000000011 */
[----:B------:R-:W-:-:S04]  /*0270*/  FFMA R13, R12, R13, R15 ;  /* 0x0000000d0c0d7223 */ /* 0x000fc8000000000f */
[----:B---3--:R-:W-:-:S04]  /*0280*/  FFMA R11, R10, R11, R13 ;  /* 0x0000000b0a0b7223 */ /* 0x008fc8000000000d */
[----:B------:R-:W-:Y:S01]  /*0290*/  FFMA R11, R16, R19, R11 ;  /* 0x00000013100b7223 */ /* 0x000fe2000000000b */
[----:B------:R-:W-:Y:S01]  /*02a0*/  FSET.BF.GT.AND R6, R6, RZ, PT ;  /* 0x000000ff0606720a */ /* 0x000fe20003804000 */
[----:B0-----:R-:W-:-:S04]  /*02b0*/  IMAD.WIDE.U32 R20, R9, 0x4, R20 ;  /* 0x0000000409147825 */ /* 0x001fc800078e0014 */
[----:B------:R-:W-:-:S04]  /*02c0*/  FFMA R11, R24, R29, R11 ;  /* 0x0000001d180b7223 */ /* 0x000fc8000000000b */
[----:B------:R-:W-:-:S05]  /*02d0*/  FMUL R11, R11, R6 ;  /* 0x000000060b0b7220 */ /* 0x000fca0000400000 */
[----:B------:R-:W-:Y:S01]  /*02e0*/  STG.E desc[UR4][R20.64], R11 ;  /* 0x0000000b14007986 */ /* 0x000fe2000c101904 */
[----:B------:R-:W-:Y:S05]  /*02f0*/  EXIT ;  /* 0x000000000000794d */ /* 0x000fea0003800000 */
.L_x_3:
        /* <DEDUP_REMOVED lines=16> */
.L_x_9:


//--------------------- .text._Z7addBiasPfS_i     --------------------------
	.section	.text._Z7addBiasPfS_i,"ax",@progbits
	.align	128
        .global         _Z7addBiasPfS_i
        .type           _Z7addBiasPfS_i,@function
        .size           _Z7addBiasPfS_i,(.L_x_10 - _Z7addBiasPfS_i)
        .other          _Z7addBiasPfS_i,@"STO_CUDA_ENTRY STV_DEFAULT"
_Z7addBiasPfS_i:
.text._Z7addBiasPfS_i:
        /* <DEDUP_REMOVED lines=9> */
[----:B------:R-:W1:Y:S07]  /*0090*/  LDCU.64 UR4, c[0x0][0x358] ;  /* 0x00006b00ff0477ac */ /* 0x000e6e0008000a00 */
[----:B------:R-:W2:Y:S01]  /*00a0*/  LDC.64 R4, c[0x0][0x380] ;  /* 0x0000e000ff047b82 */ /* 0x000ea20000000a00 */
[----:B0-----:R-:W-:-:S06]  /*00b0*/  IMAD.WIDE R2, R7, 0x4, R2 ;  /* 0x0000000407027825 */ /* 0x001fcc00078e0202 */
[----:B-1----:R-:W3:Y:S01]  /*00c0*/  LDG.E R2, desc[UR4][R2.64] ;  /* 0x0000000402027981 */ /* 0x002ee2000c1e1900 */
[----:B--2---:R-:W-:-:S05]  /*00d0*/  IMAD.WIDE R4, R7, 0x4, R4 ;  /* 0x0000000407047825 */ /* 0x004fca00078e0204 */
[----:B------:R-:W3:Y:S02]  /*00e0*/  LDG.E R7, desc[UR4][R4.64] ;  /* 0x0000000404077981 */ /* 0x000ee4000c1e1900 */
[----:B---3--:R-:W-:-:S05]  /*00f0*/  FADD R7, R2, R7 ;  /* 0x0000000702077221 */ /* 0x008fca0000000000 */
[----:B------:R-:W-:Y:S01]  /*0100*/  STG.E desc[UR4][R4.64], R7 ;  /* 0x0000000704007986 */ /* 0x000fe2000c101904 */
[----:B------:R-:W-:Y:S05]  /*0110*/  EXIT ;  /* 0x000000000000794d */ /* 0x000fea0003800000 */
.L_x_4:
        /* <DEDUP_REMOVED lines=14> */
.L_x_10:


//--------------------- .text._Z4reluPfi          --------------------------
	.section	.text._Z4reluPfi,"ax",@progbits
	.align	128
        .global         _Z4reluPfi
        .type           _Z4reluPfi,@function
        .size           _Z4reluPfi,(.L_x_11 - _Z4reluPfi)
        .other          _Z4reluPfi,@"STO_CUDA_ENTRY STV_DEFAULT"
_Z4reluPfi:
.text._Z4reluPfi:
        /* <DEDUP_REMOVED lines=10> */
[----:B0-----:R-:W-:-:S05]  /*00a0*/  IMAD.WIDE R2, R5, 0x4, R2 ;  /* 0x0000000405027825 */ /* 0x001fca00078e0202 */
[----:B-1----:R-:W2:Y:S02]  /*00b0*/  LDG.E R0, desc[UR4][R2.64] ;  /* 0x0000000402007981 */ /* 0x002ea4000c1e1900 */
[----:B--2---:R-:W-:-:S05]  /*00c0*/  FMNMX R5, RZ, R0, !PT ;  /* 0x00000000ff057209 */ /* 0x004fca0007800000 */
[----:B------:R-:W-:Y:S01]  /*00d0*/  STG.E desc[UR4][R2.64], R5 ;  /* 0x0000000502007986 */ /* 0x000fe2000c101904 */
[----:B------:R-:W-:Y:S05]  /*00e0*/  EXIT ;  /* 0x000000000000794d */ /* 0x000fea0003800000 */
.L_x_5:
        /* <DEDUP_REMOVED lines=9> */
.L_x_11:


//--------------------- .nv.shared.reserved.0     --------------------------
	.section	.nv.shared.reserved.0,"aw",@nobits
	.weak		__nv_reservedSMEM_offset_0_alias
	.size		__nv_reservedSMEM_offset_0_alias, 0, 64
	.other		__nv_reservedSMEM_offset_0_alias,@"STO_CUDA_RESERVED_SHARED STV_DEFAULT"
__nv_reservedSMEM_offset_0_alias:
	.zero		0
	.zero		64


//--------------------- .nv.constant0._Z12updateBiasesPfPKfif --------------------------
	.section	.nv.constant0._Z12updateBiasesPfPKfif,"a",@progbits
	.sectionflags	@""
	.align	4
.nv.constant0._Z12updateBiasesPfPKfif:
	.zero		920


//--------------------- .nv.constant0._Z17update_weights_W1PfPKfS1_f --------------------------
	.section	.nv.constant0._Z17update_weights_W1PfPKfS1_f,"a",@progbits
	.sectionflags	@""
	.align	4
.nv.constant0._Z17update_weights_W1PfPKfS1_f:
	.zero		924


//--------------------- .nv.constant0._Z17update_weights_W2PfPKfS1_f --------------------------
	.section	.nv.constant0._Z17update_weights_W2PfPKfS1_f,"a",@progbits
	.sectionflags	@""
	.align	4
.nv.constant0._Z17update_weights_W2PfPKfS1_f:
	.zero		924


//--------------------- .nv.constant0._Z16compute_d_hiddenPfPKfS1_S1_i --------------------------
	.section	.nv.constant0._Z16compute_d_hiddenPfPKfS1_S1_i,"a",@progbits
	.sectionflags	@""
	.align	4
.nv.constant0._Z16compute_d_hiddenPfPKfS1_S1_i:
	.zero		932


//--------------------- .nv.constant0._Z7addBiasPfS_i --------------------------
	.section	.nv.constant0._Z7addBiasPfS_i,"a",@progbits
	.sectionflags	@""
	.align	4
.nv.constant0._Z7addBiasPfS_i:
	.zero		916


//--------------------- .nv.constant0._Z4reluPfi  --------------------------
	.section	.nv.constant0._Z4reluPfi,"a",@progbits
	.sectionflags	@""
	.align	4
.nv.constant0._Z4reluPfi:
	.zero		908


//--------------------- SYMBOLS --------------------------

	.type		.nv.reservedSmem.offset0,@object
	.size		.nv.reservedSmem.offset0,0x4
